//
// Generated by NVIDIA NVVM Compiler
//
// Compiler Build ID: CL-36424714
// Cuda compilation tools, release 13.0, V13.0.88
// Based on NVVM 20.0.0
//

.version 9.0
.target sm_100
.address_size 64

	// .globl	_Z29mixup_multinomial_norm_kernelPKfS0_Pfiii

.visible .entry _Z29mixup_multinomial_norm_kernelPKfS0_Pfiii(
	.param .u64 .ptr .align 1 _Z29mixup_multinomial_norm_kernelPKfS0_Pfiii_param_0,
	.param .u64 .ptr .align 1 _Z29mixup_multinomial_norm_kernelPKfS0_Pfiii_param_1,
	.param .u64 .ptr .align 1 _Z29mixup_multinomial_norm_kernelPKfS0_Pfiii_param_2,
	.param .u32 _Z29mixup_multinomial_norm_kernelPKfS0_Pfiii_param_3,
	.param .u32 _Z29mixup_multinomial_norm_kernelPKfS0_Pfiii_param_4,
	.param .u32 _Z29mixup_multinomial_norm_kernelPKfS0_Pfiii_param_5
)
{
	.reg .pred 	%p<11>;
	.reg .b16 	%rs<31>;
	.reg .b32 	%r<62>;
	.reg .b32 	%f<86>;
	.reg .b64 	%rd<48>;

	ld.param.u64 	%rd5, [_Z29mixup_multinomial_norm_kernelPKfS0_Pfiii_param_0];
	ld.param.u64 	%rd6, [_Z29mixup_multinomial_norm_kernelPKfS0_Pfiii_param_1];
	ld.param.u64 	%rd4, [_Z29mixup_multinomial_norm_kernelPKfS0_Pfiii_param_2];
	ld.param.u32 	%r18, [_Z29mixup_multinomial_norm_kernelPKfS0_Pfiii_param_3];
	ld.param.u32 	%r16, [_Z29mixup_multinomial_norm_kernelPKfS0_Pfiii_param_4];
	ld.param.u32 	%r17, [_Z29mixup_multinomial_norm_kernelPKfS0_Pfiii_param_5];
	cvta.to.global.u64 	%rd1, %rd5;
	cvta.to.global.u64 	%rd2, %rd6;
	mov.u32 	%r19, %ctaid.x;
	mov.u32 	%r20, %ntid.x;
	mov.u32 	%r21, %tid.x;
	mad.lo.s32 	%r1, %r19, %r20, %r21;
	setp.ge.s32 	%p1, %r1, %r18;
	@%p1 bra 	$L__BB0_14;
	setp.lt.s32 	%p2, %r17, 1;
	mov.f32 	%f85, 0f00000000;
	@%p2 bra 	$L__BB0_13;
	mul.lo.s32 	%r2, %r17, %r1;
	and.b32  	%r3, %r17, 7;
	setp.lt.u32 	%p3, %r17, 8;
	mov.f32 	%f85, 0f00000000;
	mov.b32 	%r60, 0;
	@%p3 bra 	$L__BB0_5;
	and.b32  	%r60, %r17, 2147483640;
	neg.s32 	%r58, %r60;
	add.s64 	%rd3, %rd2, 16;
	mov.f32 	%f85, 0f00000000;
	mov.u32 	%r57, %r2;
$L__BB0_4:
	.pragma "nounroll";
	mul.wide.s32 	%rd7, %r57, 4;
	add.s64 	%rd8, %rd3, %rd7;
	ld.global.f32 	%f33, [%rd8+-16];
	cvt.rzi.s32.f32 	%r23, %f33;
	mad.lo.s32 	%r24, %r23, %r16, %r1;
	mul.wide.s32 	%rd9, %r24, 4;
	add.s64 	%rd10, %rd1, %rd9;
	ld.global.f32 	%f17, [%rd10];
	// begin inline asm
	{  cvt.rn.bf16.f32 %rs1, %f17;}

	// end inline asm
	// begin inline asm
	{ cvt.f32.bf16 %f18, %rs1;}

	// end inline asm
	add.f32 	%f34, %f85, %f18;
	ld.global.f32 	%f35, [%rd8+-12];
	cvt.rzi.s32.f32 	%r25, %f35;
	mad.lo.s32 	%r26, %r25, %r16, %r1;
	mul.wide.s32 	%rd11, %r26, 4;
	add.s64 	%rd12, %rd1, %rd11;
	ld.global.f32 	%f19, [%rd12];
	// begin inline asm
	{  cvt.rn.bf16.f32 %rs3, %f19;}

	// end inline asm
	// begin inline asm
	{ cvt.f32.bf16 %f20, %rs3;}

	// end inline asm
	add.f32 	%f36, %f34, %f20;
	ld.global.f32 	%f37, [%rd8+-8];
	cvt.rzi.s32.f32 	%r27, %f37;
	mad.lo.s32 	%r28, %r27, %r16, %r1;
	mul.wide.s32 	%rd13, %r28, 4;
	add.s64 	%rd14, %rd1, %rd13;
	ld.global.f32 	%f21, [%rd14];
	// begin inline asm
	{  cvt.rn.bf16.f32 %rs5, %f21;}

	// end inline asm
	// begin inline asm
	{ cvt.f32.bf16 %f22, %rs5;}

	// end inline asm
	add.f32 	%f38, %f36, %f22;
	ld.global.f32 	%f39, [%rd8+-4];
	cvt.rzi.s32.f32 	%r29, %f39;
	mad.lo.s32 	%r30, %r29, %r16, %r1;
	mul.wide.s32 	%rd15, %r30, 4;
	add.s64 	%rd16, %rd1, %rd15;
	ld.global.f32 	%f23, [%rd16];
	// begin inline asm
	{  cvt.rn.bf16.f32 %rs7, %f23;}

	// end inline asm
	// begin inline asm
	{ cvt.f32.bf16 %f24, %rs7;}

	// end inline asm
	add.f32 	%f40, %f38, %f24;
	ld.global.f32 	%f41, [%rd8];
	cvt.rzi.s32.f32 	%r31, %f41;
	mad.lo.s32 	%r32, %r31, %r16, %r1;
	mul.wide.s32 	%rd17, %r32, 4;
	add.s64 	%rd18, %rd1, %rd17;
	ld.global.f32 	%f25, [%rd18];
	// begin inline asm
	{  cvt.rn.bf16.f32 %rs9, %f25;}

	// end inline asm
	// begin inline asm
	{ cvt.f32.bf16 %f26, %rs9;}

	// end inline asm
	add.f32 	%f42, %f40, %f26;
	ld.global.f32 	%f43, [%rd8+4];
	cvt.rzi.s32.f32 	%r33, %f43;
	mad.lo.s32 	%r34, %r33, %r16, %r1;
	mul.wide.s32 	%rd19, %r34, 4;
	add.s64 	%rd20, %rd1, %rd19;
	ld.global.f32 	%f27, [%rd20];
	// begin inline asm
	{  cvt.rn.bf16.f32 %rs11, %f27;}

	// end inline asm
	// begin inline asm
	{ cvt.f32.bf16 %f28, %rs11;}

	// end inline asm
	add.f32 	%f44, %f42, %f28;
	ld.global.f32 	%f45, [%rd8+8];
	cvt.rzi.s32.f32 	%r35, %f45;
	mad.lo.s32 	%r36, %r35, %r16, %r1;
	mul.wide.s32 	%rd21, %r36, 4;
	add.s64 	%rd22, %rd1, %rd21;
	ld.global.f32 	%f29, [%rd22];
	// begin inline asm
	{  cvt.rn.bf16.f32 %rs13, %f29;}

	// end inline asm
	// begin inline asm
	{ cvt.f32.bf16 %f30, %rs13;}

	// end inline asm
	add.f32 	%f46, %f44, %f30;
	ld.global.f32 	%f47, [%rd8+12];
	cvt.rzi.s32.f32 	%r37, %f47;
	mad.lo.s32 	%r38, %r37, %r16, %r1;
	mul.wide.s32 	%rd23, %r38, 4;
	add.s64 	%rd24, %rd1, %rd23;
	ld.global.f32 	%f31, [%rd24];
	// begin inline asm
	{  cvt.rn.bf16.f32 %rs15, %f31;}

	// end inline asm
	// begin inline asm
	{ cvt.f32.bf16 %f32, %rs15;}

	// end inline asm
	add.f32 	%f85, %f46, %f32;
	add.s32 	%r58, %r58, 8;
	add.s32 	%r57, %r57, 8;
	setp.ne.s32 	%p4, %r58, 0;
	@%p4 bra 	$L__BB0_4;
$L__BB0_5:
	setp.eq.s32 	%p5, %r3, 0;
	@%p5 bra 	$L__BB0_13;
	and.b32  	%r11, %r17, 3;
	setp.lt.u32 	%p6, %r3, 4;
	@%p6 bra 	$L__BB0_8;
	add.s32 	%r39, %r60, %r2;
	mul.wide.s32 	%rd25, %r39, 4;
	add.s64 	%rd26, %rd2, %rd25;
	ld.global.f32 	%f57, [%rd26];
	cvt.rzi.s32.f32 	%r40, %f57;
	mad.lo.s32 	%r41, %r40, %r16, %r1;
	mul.wide.s32 	%rd27, %r41, 4;
	add.s64 	%rd28, %rd1, %rd27;
	ld.global.f32 	%f49, [%rd28];
	// begin inline asm
	{  cvt.rn.bf16.f32 %rs17, %f49;}

	// end inline asm
	// begin inline asm
	{ cvt.f32.bf16 %f50, %rs17;}

	// end inline asm
	add.f32 	%f58, %f85, %f50;
	ld.global.f32 	%f59, [%rd26+4];
	cvt.rzi.s32.f32 	%r42, %f59;
	mad.lo.s32 	%r43, %r42, %r16, %r1;
	mul.wide.s32 	%rd29, %r43, 4;
	add.s64 	%rd30, %rd1, %rd29;
	ld.global.f32 	%f51, [%rd30];
	// begin inline asm
	{  cvt.rn.bf16.f32 %rs19, %f51;}

	// end inline asm
	// begin inline asm
	{ cvt.f32.bf16 %f52, %rs19;}

	// end inline asm
	add.f32 	%f60, %f58, %f52;
	ld.global.f32 	%f61, [%rd26+8];
	cvt.rzi.s32.f32 	%r44, %f61;
	mad.lo.s32 	%r45, %r44, %r16, %r1;
	mul.wide.s32 	%rd31, %r45, 4;
	add.s64 	%rd32, %rd1, %rd31;
	ld.global.f32 	%f53, [%rd32];
	// begin inline asm
	{  cvt.rn.bf16.f32 %rs21, %f53;}

	// end inline asm
	// begin inline asm
	{ cvt.f32.bf16 %f54, %rs21;}

	// end inline asm
	add.f32 	%f62, %f60, %f54;
	ld.global.f32 	%f63, [%rd26+12];
	cvt.rzi.s32.f32 	%r46, %f63;
	mad.lo.s32 	%r47, %r46, %r16, %r1;
	mul.wide.s32 	%rd33, %r47, 4;
	add.s64 	%rd34, %rd1, %rd33;
	ld.global.f32 	%f55, [%rd34];
	// begin inline asm
	{  cvt.rn.bf16.f32 %rs23, %f55;}

	// end inline asm
	// begin inline asm
	{ cvt.f32.bf16 %f56, %rs23;}

	// end inline asm
	add.f32 	%f85, %f62, %f56;
	add.s32 	%r60, %r60, 4;
$L__BB0_8:
	setp.eq.s32 	%p7, %r11, 0;
	@%p7 bra 	$L__BB0_13;
	setp.eq.s32 	%p8, %r11, 1;
	@%p8 bra 	$L__BB0_11;
	add.s32 	%r48, %r60, %r2;
	mul.wide.s32 	%rd35, %r48, 4;
	add.s64 	%rd36, %rd2, %rd35;
	ld.global.f32 	%f69, [%rd36];
	cvt.rzi.s32.f32 	%r49, %f69;
	mad.lo.s32 	%r50, %r49, %r16, %r1;
	mul.wide.s32 	%rd37, %r50, 4;
	add.s64 	%rd38, %rd1, %rd37;
	ld.global.f32 	%f65, [%rd38];
	// begin inline asm
	{  cvt.rn.bf16.f32 %rs25, %f65;}

	// end inline asm
	// begin inline asm
	{ cvt.f32.bf16 %f66, %rs25;}

	// end inline asm
	add.f32 	%f70, %f85, %f66;
	ld.global.f32 	%f71, [%rd36+4];
	cvt.rzi.s32.f32 	%r51, %f71;
	mad.lo.s32 	%r52, %r51, %r16, %r1;
	mul.wide.s32 	%rd39, %r52, 4;
	add.s64 	%rd40, %rd1, %rd39;
	ld.global.f32 	%f67, [%rd40];
	// begin inline asm
	{  cvt.rn.bf16.f32 %rs27, %f67;}

	// end inline asm
	// begin inline asm
	{ cvt.f32.bf16 %f68, %rs27;}

	// end inline asm
	add.f32 	%f85, %f70, %f68;
	add.s32 	%r60, %r60, 2;
$L__BB0_11:
	and.b32  	%r53, %r17, 1;
	setp.eq.b32 	%p9, %r53, 1;
	not.pred 	%p10, %p9;
	@%p10 bra 	$L__BB0_13;
	add.s32 	%r54, %r60, %r2;
	mul.wide.s32 	%rd41, %r54, 4;
	add.s64 	%rd42, %rd2, %rd41;
	ld.global.f32 	%f74, [%rd42];
	cvt.rzi.s32.f32 	%r55, %f74;
	mad.lo.s32 	%r56, %r55, %r16, %r1;
	mul.wide.s32 	%rd43, %r56, 4;
	add.s64 	%rd44, %rd1, %rd43;
	ld.global.f32 	%f72, [%rd44];
	// begin inline asm
	{  cvt.rn.bf16.f32 %rs29, %f72;}

	// end inline asm
	// begin inline asm
	{ cvt.f32.bf16 %f73, %rs29;}

	// end inline asm
	add.f32 	%f85, %f85, %f73;
$L__BB0_13:
	cvt.rn.f32.s32 	%f75, %r17;
	div.rn.f32 	%f76, %f85, %f75;
	mul.f32 	%f77, %f76, %f76;
	cvta.to.global.u64 	%rd45, %rd4;
	mul.wide.s32 	%rd46, %r1, 4;
	add.s64 	%rd47, %rd45, %rd46;
	st.global.f32 	[%rd47], %f77;
$L__BB0_14:
	ret;

}


// ===== COMPILED SASS (sm_100) =====

	.target	sm_100

	.elftype	@"ET_EXEC"


//--------------------- .note.nv.tkinfo           --------------------------
	.section	.note.nv.tkinfo,"",@"SHT_NOTE"
	.sectionflags	@"SHF_NOTE_NV_TKINFO"
	.tkinfo
        /*0018*/ 	.word	0x00000002
        /*0030*/ 	.string	""
        /*0030*/ 	.string	"ptxas"
        /*0030*/ 	.string	"Cuda compilation tools, release 13.0, V13.0.88"
        /*0030*/ 	.string	"Build cuda_13.0.r13.0/compiler.36424714_0"
        /*0030*/ 	.string	"-arch sm_100 -m 64 "



//--------------------- .note.nv.cuinfo           --------------------------
	.section	.note.nv.cuinfo,"",@"SHT_NOTE"
	.sectionflags	@"SHF_NOTE_NV_CUINFO"
        /*0018*/ 	.short	0x0002
        /*001a*/ 	.short	0x0064
        /*001c*/ 	.short	0x0082
	.zero		2


//--------------------- .nv.info                  --------------------------
	.section	.nv.info,"",@"SHT_CUDA_INFO"
	.align	4


	//----- nvinfo : EIATTR_REGCOUNT
	.align		4
        /*0000*/ 	.byte	0x04, 0x2f
        /*0002*/ 	.short	(.L_1 - .L_0)
	.align		4
.L_0:
        /*0004*/ 	.word	index@(_Z29mixup_multinomial_norm_kernelPKfS0_Pfiii)
        /*0008*/ 	.word	0x0000001c


	//----- nvinfo : EIATTR_FRAME_SIZE
	.align		4
.L_1:
        /*000c*/ 	.byte	0x04, 0x11
        /*000e*/ 	.short	(.L_3 - .L_2)
	.align		4
.L_2:
        /*0010*/ 	.word	index@($__internal_0_$__cuda_sm3x_div_rn_noftz_f32_slowpath)
        /*0014*/ 	.word	0x00000000


	//----- nvinfo : EIATTR_FRAME_SIZE
	.align		4
.L_3:
        /*0018*/ 	.byte	0x04, 0x11
        /*001a*/ 	.short	(.L_5 - .L_4)
	.align		4
.L_4:
        /*001c*/ 	.word	index@(_Z29mixup_multinomial_norm_kernelPKfS0_Pfiii)
        /*0020*/ 	.word	0x00000000


	//----- nvinfo : EIATTR_MIN_STACK_SIZE
	.align		4
.L_5:
        /*0024*/ 	.byte	0x04, 0x12
        /*0026*/ 	.short	(.L_7 - .L_6)
	.align		4
.L_6:
        /*0028*/ 	.word	index@(_Z29mixup_multinomial_norm_kernelPKfS0_Pfiii)
        /*002c*/ 	.word	0x00000000
.L_7:


//--------------------- .nv.compat                --------------------------
	.section	.nv.compat,"",@"SHT_CUDA_COMPAT_INFO"
	.align	4
        /*0000*/ 	.byte	0x02, 0x09, 0x00, 0x00, 0x02, 0x02, 0x01, 0x00, 0x02, 0x05, 0x05, 0x00, 0x03, 0x07, 0x01, 0x01
        /*0010*/ 	.byte	0x02, 0x03, 0x00, 0x00, 0x02, 0x06, 0x01, 0x00, 0x04, 0x0b, 0x08, 0x00, 0x01, 0x00, 0x00, 0x00
        /*0020*/ 	.byte	0x00, 0x00, 0x00, 0x00


//--------------------- .nv.info._Z29mixup_multinomial_norm_kernelPKfS0_Pfiii --------------------------
	.section	.nv.info._Z29mixup_multinomial_norm_kernelPKfS0_Pfiii,"",@"SHT_CUDA_INFO"
	.sectionflags	@""
	.align	4


	//----- nvinfo : EIATTR_CUDA_API_VERSION
	.align		4
        /*0000*/ 	.byte	0x04, 0x37
        /*0002*/ 	.short	(.L_9 - .L_8)
.L_8:
        /*0004*/ 	.word	0x00000082


	//----- nvinfo : EIATTR_KPARAM_INFO
	.align		4
.L_9:
        /*0008*/ 	.byte	0x04, 0x17
        /*000a*/ 	.short	(.L_11 - .L_10)
.L_10:
        /*000c*/ 	.word	0x00000000
        /*0010*/ 	.short	0x0005
        /*0012*/ 	.short	0x0020
        /*0014*/ 	.byte	0x00, 0xf0, 0x11, 0x00


	//----- nvinfo : EIATTR_KPARAM_INFO
	.align		4
.L_11:
        /*0018*/ 	.byte	0x04, 0x17
        /*001a*/ 	.short	(.L_13 - .L_12)
.L_12:
        /*001c*/ 	.word	0x00000000
        /*0020*/ 	.short	0x0004
        /*0022*/ 	.short	0x001c
        /*0024*/ 	.byte	0x00, 0xf0, 0x11, 0x00


	//----- nvinfo : EIATTR_KPARAM_INFO
	.align		4
.L_13:
        /*0028*/ 	.byte	0x04, 0x17
        /*002a*/ 	.short	(.L_15 - .L_14)
.L_14:
        /*002c*/ 	.word	0x00000000
        /*0030*/ 	.short	0x0003
        /*0032*/ 	.short	0x0018
        /*0034*/ 	.byte	0x00, 0xf0, 0x11, 0x00


	//----- nvinfo : EIATTR_KPARAM_INFO
	.align		4
.L_15:
        /*0038*/ 	.byte	0x04, 0x17
        /*003a*/ 	.short	(.L_17 - .L_16)
.L_16:
        /*003c*/ 	.word	0x00000000
        /*0040*/ 	.short	0x0002
        /*0042*/ 	.short	0x0010
        /*0044*/ 	.byte	0x00, 0xf5, 0x21, 0x00


	//----- nvinfo : EIATTR_KPARAM_INFO
	.align		4
.L_17:
        /*0048*/ 	.byte	0x04, 0x17
        /*004a*/ 	.short	(.L_19 - .L_18)
.L_18:
        /*004c*/ 	.word	0x00000000
        /*0050*/ 	.short	0x0001
        /*0052*/ 	.short	0x0008
        /*0054*/ 	.byte	0x00, 0xf5, 0x21, 0x00


	//----- nvinfo : EIATTR_KPARAM_INFO
	.align		4
.L_19:
        /*0058*/ 	.byte	0x04, 0x17
        /*005a*/ 	.short	(.L_21 - .L_20)
.L_20:
        /*005c*/ 	.word	0x00000000
        /*0060*/ 	.short	0x0000
        /*0062*/ 	.short	0x0000
        /*0064*/ 	.byte	0x00, 0xf5, 0x21, 0x00


	//----- nvinfo : EIATTR_SPARSE_MMA_MASK
	.align		4
.L_21:
        /*0068*/ 	.byte	0x03, 0x50
        /*006a*/ 	.short	0x0000


	//----- nvinfo : EIATTR_MAXREG_COUNT
	.align		4
        /*006c*/ 	.byte	0x03, 0x1b
        /*006e*/ 	.short	0x00ff


	//----- nvinfo : EIATTR_MERCURY_ISA_VERSION
	.align		4
        /*0070*/ 	.byte	0x03, 0x5f
        /*0072*/ 	.short	0x0101


	//----- nvinfo : EIATTR_VRC_CTA_INIT_COUNT
	.align		4
        /*0074*/ 	.byte	0x02, 0x4a
	.zero		1
	.zero		1


	//----- nvinfo : EIATTR_EXIT_INSTR_OFFSETS
	.align		4
        /*0078*/ 	.byte	0x04, 0x1c
        /*007a*/ 	.short	(.L_23 - .L_22)


	//   ....[0]....
.L_22:
        /*007c*/ 	.word	0x00000070


	//   ....[1]....
        /*0080*/ 	.word	0x00000ca0


	//----- nvinfo : EIATTR_CRS_STACK_SIZE
	.align		4
.L_23:
        /*0084*/ 	.byte	0x04, 0x1e
        /*0086*/ 	.short	(.L_25 - .L_24)
.L_24:
        /*0088*/ 	.word	0x00000000


	//----- nvinfo : EIATTR_CBANK_PARAM_SIZE
	.align		4
.L_25:
        /*008c*/ 	.byte	0x03, 0x19
        /*008e*/ 	.short	0x0024


	//----- nvinfo : EIATTR_PARAM_CBANK
	.align		4
        /*0090*/ 	.byte	0x04, 0x0a
        /*0092*/ 	.short	(.L_27 - .L_26)
	.align		4
.L_26:
        /*0094*/ 	.word	index@(.nv.constant0._Z29mixup_multinomial_norm_kernelPKfS0_Pfiii)
        /*0098*/ 	.short	0x0380
        /*009a*/ 	.short	0x0024


	//----- nvinfo : EIATTR_SW_WAR
	.align		4
.L_27:
        /*009c*/ 	.byte	0x04, 0x36
        /*009e*/ 	.short	(.L_29 - .L_28)
.L_28:
        /*00a0*/ 	.word	0x00000008
.L_29:


//--------------------- .nv.callgraph             --------------------------
	.section	.nv.callgraph,"",@"SHT_CUDA_CALLGRAPH"
	.align	4
	.sectionentsize	8
	.align		4
        /*0000*/ 	.word	0x00000000
	.align		4
        /*0004*/ 	.word	0xffffffff
	.align		4
        /*0008*/ 	.word	0x00000000
	.align		4
        /*000c*/ 	.word	0xfffffffe
	.align		4
        /*0010*/ 	.word	0x00000000
	.align		4
        /*0014*/ 	.word	0xfffffffd
	.align		4
        /*0018*/ 	.word	0x00000000
	.align		4
        /*001c*/ 	.word	0xfffffffc


//--------------------- .text._Z29mixup_multinomial_norm_kernelPKfS0_Pfiii --------------------------
	.section	.text._Z29mixup_multinomial_norm_kernelPKfS0_Pfiii,"ax",@progbits
	.align	128
        .global         _Z29mixup_multinomial_norm_kernelPKfS0_Pfiii
        .type           _Z29mixup_multinomial_norm_kernelPKfS0_Pfiii,@function
        .size           _Z29mixup_multinomial_norm_kernelPKfS0_Pfiii,(.L_x_19 - _Z29mixup_multinomial_norm_kernelPKfS0_Pfiii)
        .other          _Z29mixup_multinomial_norm_kernelPKfS0_Pfiii,@"STO_CUDA_ENTRY STV_DEFAULT"
_Z29mixup_multinomial_norm_kernelPKfS0_Pfiii:
.text._Z29mixup_multinomial_norm_kernelPKfS0_Pfiii:
[----:B------:R-:W-:Y:S01]  /*0000*/  LDC R1, c[0x0][0x37c] ;  /* 0x0000df00ff017b82 */ /* 0x000fe20000000800 */
[----:B------:R-:W0:Y:S07]  /*0010*/  S2R R3, SR_TID.X ;  /* 0x0000000000037919 */ /* 0x000e2e0000002100 */
[----:B------:R-:W0:Y:S01]  /*0020*/  S2UR UR4, SR_CTAID.X ;  /* 0x00000000000479c3 */ /* 0x000e220000002500 */
[----:B------:R-:W1:Y:S07]  /*0030*/  LDCU UR5, c[0x0][0x398] ;  /* 0x00007300ff0577ac */ /* 0x000e6e0008000800 */
[----:B------:R-:W0:Y:S02]  /*0040*/  LDC R4, c[0x0][0x360] ;  /* 0x0000d800ff047b82 */ /* 0x000e240000000800 */
[----:B0-----:R-:W-:-:S05]  /*0050*/  IMAD R4, R4, UR4, R3 ;  /* 0x0000000404047c24 */ /* 0x001fca000f8e0203 */
[----:B-1----:R-:W-:-:S13]  /*0060*/  ISETP.GE.AND P0, PT, R4, UR5, PT ;  /* 0x0000000504007c0c */ /* 0x002fda000bf06270 */
[----:B------:R-:W-:Y:S05]  /*0070*/  @P0 EXIT ;  /* 0x000000000000094d */ /* 0x000fea0003800000 */
[----:B------:R-:W0:Y:S01]  /*0080*/  LDCU UR12, c[0x0][0x3a0] ;  /* 0x00007400ff0c77ac */ /* 0x000e220008000800 */
[----:B------:R-:W-:Y:S01]  /*0090*/  HFMA2 R5, -RZ, RZ, 0, 0 ;  /* 0x00000000ff057431 */ /* 0x000fe200000001ff */
[----:B------:R-:W1:Y:S01]  /*00a0*/  LDCU.64 UR10, c[0x0][0x358] ;  /* 0x00006b00ff0a77ac */ /* 0x000e620008000a00 */
[----:B0-----:R-:W-:-:S09]  /*00b0*/  UISETP.GE.AND UP0, UPT, UR12, 0x1, UPT ;  /* 0x000000010c00788c */ /* 0x001fd2000bf06270 */
[----:B-1----:R-:W-:Y:S05]  /*00c0*/  BRA.U !UP0, `(.L_x_0) ;  /* 0x0000000908ac7547 */ /* 0x002fea000b800000 */
[----:B------:R-:W-:Y:S02]  /*00d0*/  UISETP.GE.U32.AND UP1, UPT, UR12, 0x8, UPT ;  /* 0x000000080c00788c */ /* 0x000fe4000bf26070 */
[----:B------:R-:W-:Y:S01]  /*00e0*/  IMAD R0, R4, UR12, RZ ;  /* 0x0000000c04007c24 */ /* 0x000fe2000f8e02ff */
[----:B------:R-:W-:Y:S01]  /*00f0*/  ULOP3.LUT UR8, UR12, 0x7, URZ, 0xc0, !UPT ;  /* 0x000000070c087892 */ /* 0x000fe2000f8ec0ff */
[----:B------:R-:W-:Y:S01]  /*0100*/  MOV R5, RZ ;  /* 0x000000ff00057202 */ /* 0x000fe20000000f00 */
[----:B------:R-:W-:Y:S02]  /*0110*/  UMOV UR4, URZ ;  /* 0x000000ff00047c82 */ /* 0x000fe40008000000 */
[----:B------:R-:W-:Y:S02]  /*0120*/  UISETP.NE.AND UP0, UPT, UR8, URZ, UPT ;  /* 0x000000ff0800728c */ /* 0x000fe4000bf05270 */
[----:B------:R-:W-:Y:S09]  /*0130*/  BRA.U !UP1, `(.L_x_1) ;  /* 0x0000000509407547 */ /* 0x000ff2000b800000 */
[----:B------:R-:W0:Y:S01]  /*0140*/  LDCU.64 UR6, c[0x0][0x388] ;  /* 0x00007100ff0677ac */ /* 0x000e220008000a00 */
[----:B------:R-:W-:Y:S01]  /*0150*/  MOV R5, RZ ;  /* 0x000000ff00057202 */ /* 0x000fe20000000f00 */
[----:B------:R-:W-:Y:S01]  /*0160*/  IMAD.MOV.U32 R6, RZ, RZ, R0 ;  /* 0x000000ffff067224 */ /* 0x000fe200078e0000 */
[----:B------:R-:W-:Y:S01]  /*0170*/  ULOP3.LUT UR4, UR12, 0x7ffffff8, URZ, 0xc0, !UPT ;  /* 0x7ffffff80c047892 */ /* 0x000fe2000f8ec0ff */
[----:B------:R-:W1:Y:S03]  /*0180*/  LDCU UR13, c[0x0][0x39c] ;  /* 0x00007380ff0d77ac */ /* 0x000e660008000800 */
[----:B------:R-:W-:Y:S02]  /*0190*/  UIADD3 UR9, UPT, UPT, -UR4, URZ, URZ ;  /* 0x000000ff04097290 */ /* 0x000fe4000fffe1ff */
[----:B0-----:R-:W-:-:S04]  /*01a0*/  UIADD3 UR5, UP1, UPT, UR6, 0x10, URZ ;  /* 0x0000001006057890 */ /* 0x001fc8000ff3e0ff */
[----:B-1----:R-:W-:-:S12]  /*01b0*/  UIADD3.X UR6, UPT, UPT, URZ, UR7, URZ, UP1, !UPT ;  /* 0x00000007ff067290 */ /* 0x002fd80008ffe4ff */
.L_x_2:
[----:B------:R-:W-:Y:S01]  /*01c0*/  MOV R10, UR5 ;  /* 0x00000005000a7c02 */ /* 0x000fe20008000f00 */
[----:B------:R-:W0:Y:S01]  /*01d0*/  LDC.64 R2, c[0x0][0x380] ;  /* 0x0000e000ff027b82 */ /* 0x000e220000000a00 */
[----:B------:R-:W-:-:S03]  /*01e0*/  MOV R11, UR6 ;  /* 0x00000006000b7c02 */ /* 0x000fc60008000f00 */
[----:B------:R-:W-:-:S05]  /*01f0*/  IMAD.WIDE R10, R6, 0x4, R10 ;  /* 0x00000004060a7825 */ /* 0x000fca00078e020a */
[----:B------:R-:W2:Y:S04]  /*0200*/  LDG.E R7, desc[UR10][R10.64+-0x10] ;  /* 0xfffff00a0a077981 */ /* 0x000ea8000c1e1900 */
[----:B------:R-:W3:Y:S04]  /*0210*/  LDG.E R9, desc[UR10][R10.64+-0xc] ;  /* 0xfffff40a0a097981 */ /* 0x000ee8000c1e1900 */
[----:B------:R-:W4:Y:S04]  /*0220*/  LDG.E R14, desc[UR10][R10.64+-0x8] ;  /* 0xfffff80a0a0e7981 */ /* 0x000f28000c1e1900 */
[----:B------:R-:W5:Y:S04]  /*0230*/  LDG.E R16, desc[UR10][R10.64+-0x4] ;  /* 0xfffffc0a0a107981 */ /* 0x000f68000c1e1900 */
[----:B------:R-:W5:Y:S04]  /*0240*/  LDG.E R18, desc[UR10][R10.64] ;  /* 0x0000000a0a127981 */ /* 0x000f68000c1e1900 */
[----:B------:R-:W5:Y:S04]  /*0250*/  LDG.E R22, desc[UR10][R10.64+0x4] ;  /* 0x0000040a0a167981 */ /* 0x000f68000c1e1900 */
[----:B------:R-:W5:Y:S04]  /*0260*/  LDG.E R24, desc[UR10][R10.64+0x8] ;  /* 0x0000080a0a187981 */ /* 0x000f68000c1e1900 */
[----:B------:R1:W5:Y:S01]  /*0270*/  LDG.E R8, desc[UR10][R10.64+0xc] ;  /* 0x00000c0a0a087981 */ /* 0x000362000c1e1900 */
[----:B--2---:R-:W2:Y:S08]  /*0280*/  F2I.TRUNC.NTZ R7, R7 ;  /* 0x0000000700077305 */ /* 0x004eb0000020f100 */
[----:B---3--:R-:W3:Y:S01]  /*0290*/  F2I.TRUNC.NTZ R9, R9 ;  /* 0x0000000900097305 */ /* 0x008ee2000020f100 */
[----:B--2---:R-:W-:-:S07]  /*02a0*/  IMAD R21, R7, UR13, R4 ;  /* 0x0000000d07157c24 */ /* 0x004fce000f8e0204 */
[----:B----4-:R-:W2:Y:S01]  /*02b0*/  F2I.TRUNC.NTZ R15, R14 ;  /* 0x0000000e000f7305 */ /* 0x010ea2000020f100 */
[----:B0-----:R-:W-:-:S04]  /*02c0*/  IMAD.WIDE R20, R21, 0x4, R2 ;  /* 0x0000000415147825 */ /* 0x001fc800078e0202 */
[----:B---3--:R-:W-:-:S03]  /*02d0*/  IMAD R13, R9, UR13, R4 ;  /* 0x0000000d090d7c24 */ /* 0x008fc6000f8e0204 */
[----:B-----5:R-:W0:Y:S01]  /*02e0*/  F2I.TRUNC.NTZ R17, R16 ;  /* 0x0000001000117305 */ /* 0x020e22000020f100 */
[----:B------:R3:W4:Y:S01]  /*02f0*/  LDG.E R7, desc[UR10][R20.64] ;  /* 0x0000000a14077981 */ /* 0x000722000c1e1900 */
[----:B------:R-:W-:-:S06]  /*0300*/  IMAD.WIDE R12, R13, 0x4, R2 ;  /* 0x000000040d0c7825 */ /* 0x000fcc00078e0202 */
[----:B------:R-:W5:Y:S01]  /*0310*/  F2I.TRUNC.NTZ R19, R18 ;  /* 0x0000001200137305 */ /* 0x000f62000020f100 */
[--C-:B--2---:R-:W-:Y:S01]  /*0320*/  IMAD R15, R15, UR13, R4.reuse ;  /* 0x0000000d0f0f7c24 */ /* 0x104fe2000f8e0204 */
[----:B------:R-:W2:Y:S06]  /*0330*/  LDG.E R9, desc[UR10][R12.64] ;  /* 0x0000000a0c097981 */ /* 0x000eac000c1e1900 */
[----:B------:R-:W3:Y:S01]  /*0340*/  F2I.TRUNC.NTZ R23, R22 ;  /* 0x0000001600177305 */ /* 0x000ee2000020f100 */
[----:B0-----:R-:W-:Y:S02]  /*0350*/  IMAD R17, R17, UR13, R4 ;  /* 0x0000000d11117c24 */ /* 0x001fe4000f8e0204 */
[----:B------:R-:W-:-:S05]  /*0360*/  IMAD.WIDE R14, R15, 0x4, R2 ;  /* 0x000000040f0e7825 */ /* 0x000fca00078e0202 */
[----:B-1----:R-:W0:Y:S01]  /*0370*/  F2I.TRUNC.NTZ R11, R24 ;  /* 0x00000018000b7305 */ /* 0x002e22000020f100 */
[----:B-----5:R-:W-:Y:S01]  /*0380*/  IMAD R19, R19, UR13, R4 ;  /* 0x0000000d13137c24 */ /* 0x020fe2000f8e0204 */
[----:B------:R-:W5:Y:S01]  /*0390*/  LDG.E R14, desc[UR10][R14.64] ;  /* 0x0000000a0e0e7981 */ /* 0x000f62000c1e1900 */
[----:B------:R-:W-:-:S05]  /*03a0*/  IMAD.WIDE R16, R17, 0x4, R2 ;  /* 0x0000000411107825 */ /* 0x000fca00078e0202 */
[----:B------:R-:W1:Y:S01]  /*03b0*/  F2I.TRUNC.NTZ R25, R8 ;  /* 0x0000000800197305 */ /* 0x000e62000020f100 */
[----:B------:R-:W-:Y:S01]  /*03c0*/  IMAD.WIDE R18, R19, 0x4, R2 ;  /* 0x0000000413127825 */ /* 0x000fe200078e0202 */
[----:B------:R-:W5:Y:S03]  /*03d0*/  LDG.E R16, desc[UR10][R16.64] ;  /* 0x0000000a10107981 */ /* 0x000f66000c1e1900 */
[--C-:B---3--:R-:W-:Y:S02]  /*03e0*/  IMAD R23, R23, UR13, R4.reuse ;  /* 0x0000000d17177c24 */ /* 0x108fe4000f8e0204 */
[----:B0-----:R-:W-:Y:S01]  /*03f0*/  IMAD R11, R11, UR13, R4 ;  /* 0x0000000d0b0b7c24 */ /* 0x001fe2000f8e0204 */
[----:B------:R-:W3:Y:S01]  /*0400*/  LDG.E R18, desc[UR10][R18.64] ;  /* 0x0000000a12127981 */ /* 0x000ee2000c1e1900 */
[----:B------:R-:W-:-:S04]  /*0410*/  IMAD.WIDE R20, R23, 0x4, R2 ;  /* 0x0000000417147825 */ /* 0x000fc800078e0202 */
[----:B------:R-:W-:Y:S02]  /*0420*/  IMAD.WIDE R10, R11, 0x4, R2 ;  /* 0x000000040b0a7825 */ /* 0x000fe400078e0202 */
[----:B------:R-:W3:Y:S02]  /*0430*/  LDG.E R20, desc[UR10][R20.64] ;  /* 0x0000000a14147981 */ /* 0x000ee4000c1e1900 */
[----:B-1----:R-:W-:Y:S02]  /*0440*/  IMAD R25, R25, UR13, R4 ;  /* 0x0000000d19197c24 */ /* 0x002fe4000f8e0204 */
[----:B------:R-:W3:Y:S02]  /*0450*/  LDG.E R10, desc[UR10][R10.64] ;  /* 0x0000000a0a0a7981 */ /* 0x000ee4000c1e1900 */
[----:B------:R-:W-:-:S05]  /*0460*/  IMAD.WIDE R2, R25, 0x4, R2 ;  /* 0x0000000419027825 */ /* 0x000fca00078e0202 */
[----:B------:R0:W3:Y:S01]  /*0470*/  LDG.E R12, desc[UR10][R2.64] ;  /* 0x0000000a020c7981 */ /* 0x0000e2000c1e1900 */
[----:B------:R-:W-:-:S04]  /*0480*/  UIADD3 UR9, UPT, UPT, UR9, 0x8, URZ ;  /* 0x0000000809097890 */ /* 0x000fc8000fffe0ff */
[----:B------:R-:W-:Y:S01]  /*0490*/  UISETP.NE.AND UP1, UPT, UR9, URZ, UPT ;  /* 0x000000ff0900728c */ /* 0x000fe2000bf25270 */
[----:B------:R-:W-:Y:S01]  /*04a0*/  IADD3 R6, PT, PT, R6, 0x8, RZ ;  /* 0x0000000806067810 */ /* 0x000fe20007ffe0ff */
[----:B----4-:R-:W1:Y:S08]  /*04b0*/  F2F.BF16.F32 R7, R7 ;  /* 0x0000000700077304 */ /* 0x010e700000202000 */
[----:B--2---:R-:W2:Y:S01]  /*04c0*/  F2F.BF16.F32 R9, R9 ;  /* 0x0000000900097304 */ /* 0x004ea20000202000 */
[----:B-1----:R-:W-:-:S07]  /*04d0*/  SHF.L.U32 R8, R7, 0x10, RZ ;  /* 0x0000001007087819 */ /* 0x002fce00000006ff */
[----:B-----5:R-:W0:Y:S08]  /*04e0*/  F2F.BF16.F32 R14, R14 ;  /* 0x0000000e000e7304 */ /* 0x020e300000202000 */
[----:B------:R-:W1:Y:S01]  /*04f0*/  F2F.BF16.F32 R16, R16 ;  /* 0x0000001000107304 */ /* 0x000e620000202000 */
[----:B--2---:R-:W-:Y:S02]  /*0500*/  IMAD.U32 R13, R9, 0x10000, RZ ;  /* 0x00010000090d7824 */ /* 0x004fe400078e00ff */
[----:B------:R-:W-:-:S05]  /*0510*/  FADD R8, R8, R5 ;  /* 0x0000000508087221 */ /* 0x000fca0000000000 */
[----:B---3--:R-:W2:Y:S01]  /*0520*/  F2F.BF16.F32 R18, R18 ;  /* 0x0000001200127304 */ /* 0x008ea20000202000 */
[----:B0-----:R-:W-:Y:S01]  /*0530*/  SHF.L.U32 R3, R14, 0x10, RZ ;  /* 0x000000100e037819 */ /* 0x001fe200000006ff */
[----:B------:R-:W-:-:S06]  /*0540*/  FADD R8, R8, R13 ;  /* 0x0000000d08087221 */ /* 0x000fcc0000000000 */
[----:B------:R-:W0:Y:S01]  /*0550*/  F2F.BF16.F32 R20, R20 ;  /* 0x0000001400147304 */ /* 0x000e220000202000 */
[----:B-1----:R-:W-:Y:S01]  /*0560*/  SHF.L.U32 R2, R16, 0x10, RZ ;  /* 0x0000001010027819 */ /* 0x002fe200000006ff */
[----:B------:R-:W-:-:S06]  /*0570*/  FADD R3, R8, R3 ;  /* 0x0000000308037221 */ /* 0x000fcc0000000000 */
[----:B------:R-:W1:Y:S01]  /*0580*/  F2F.BF16.F32 R10, R10 ;  /* 0x0000000a000a7304 */ /* 0x000e620000202000 */
[----:B--2---:R-:W-:Y:S01]  /*0590*/  SHF.L.U32 R5, R18, 0x10, RZ ;  /* 0x0000001012057819 */ /* 0x004fe200000006ff */
[----:B------:R-:W-:-:S06]  /*05a0*/  FADD R2, R3, R2 ;  /* 0x0000000203027221 */ /* 0x000fcc0000000000 */
[----:B------:R-:W2:Y:S01]  /*05b0*/  F2F.BF16.F32 R12, R12 ;  /* 0x0000000c000c7304 */ /* 0x000ea20000202000 */
[----:B0-----:R-:W-:Y:S02]  /*05c0*/  IMAD.U32 R3, R20, 0x10000, RZ ;  /* 0x0001000014037824 */ /* 0x001fe400078e00ff */
[----:B------:R-:W-:-:S04]  /*05d0*/  FADD R2, R2, R5 ;  /* 0x0000000502027221 */ /* 0x000fc80000000000 */
[----:B------:R-:W-:Y:S01]  /*05e0*/  FADD R2, R2, R3 ;  /* 0x0000000302027221 */ /* 0x000fe20000000000 */
[----:B-1----:R-:W-:-:S05]  /*05f0*/  SHF.L.U32 R5, R10, 0x10, RZ ;  /* 0x000000100a057819 */ /* 0x002fca00000006ff */
[----:B------:R-:W-:Y:S01]  /*0600*/  FADD R5, R2, R5 ;  /* 0x0000000502057221 */ /* 0x000fe20000000000 */
[----:B--2---:R-:W-:-:S05]  /*0610*/  SHF.L.U32 R8, R12, 0x10, RZ ;  /* 0x000000100c087819 */ /* 0x004fca00000006ff */
[----:B------:R-:W-:Y:S01]  /*0620*/  FADD R5, R5, R8 ;  /* 0x0000000805057221 */ /* 0x000fe20000000000 */
[----:B------:R-:W-:Y:S06]  /*0630*/  BRA.U UP1, `(.L_x_2) ;  /* 0xfffffff901e07547 */ /* 0x000fec000b83ffff */
.L_x_1:
[----:B------:R-:W-:Y:S05]  /*0640*/  BRA.U !UP0, `(.L_x_0) ;  /* 0x00000005084c7547 */ /* 0x000fea000b800000 */
[----:B------:R-:W-:Y:S02]  /*0650*/  UISETP.GE.U32.AND UP0, UPT, UR8, 0x4, UPT ;  /* 0x000000040800788c */ /* 0x000fe4000bf06070 */
[----:B------:R-:W-:-:S04]  /*0660*/  ULOP3.LUT UR5, UR12, 0x3, URZ, 0xc0, !UPT ;  /* 0x000000030c057892 */ /* 0x000fc8000f8ec0ff */
[----:B------:R-:W-:-:S03]  /*0670*/  UISETP.NE.AND UP1, UPT, UR5, URZ, UPT ;  /* 0x000000ff0500728c */ /* 0x000fc6000bf25270 */
[----:B------:R-:W-:Y:S08]  /*0680*/  BRA.U !UP0, `(.L_x_3) ;  /* 0x0000000108987547 */ /* 0x000ff0000b800000 */
[----:B------:R-:W0:Y:S01]  /*0690*/  LDC.64 R6, c[0x0][0x388] ;  /* 0x0000e200ff067b82 */ /* 0x000e220000000a00 */
[----:B------:R-:W-:Y:S01]  /*06a0*/  VIADD R3, R0, UR4 ;  /* 0x0000000400037c36 */ /* 0x000fe20008000000 */
[----:B------:R-:W1:Y:S03]  /*06b0*/  LDCU UR6, c[0x0][0x39c] ;  /* 0x00007380ff0677ac */ /* 0x000e660008000800 */
[----:B0-----:R-:W-:-:S03]  /*06c0*/  IMAD.WIDE R6, R3, 0x4, R6 ;  /* 0x0000000403067825 */ /* 0x001fc600078e0206 */
[----:B------:R-:W0:Y:S02]  /*06d0*/  LDC.64 R2, c[0x0][0x380] ;  /* 0x0000e000ff027b82 */ /* 0x000e240000000a00 */
[----:B------:R-:W2:Y:S04]  /*06e0*/  LDG.E R10, desc[UR10][R6.64] ;  /* 0x0000000a060a7981 */ /* 0x000ea8000c1e1900 */
[----:B------:R-:W3:Y:S04]  /*06f0*/  LDG.E R12, desc[UR10][R6.64+0x4] ;  /* 0x0000040a060c7981 */ /* 0x000ee8000c1e1900 */
[----:B------:R-:W4:Y:S04]  /*0700*/  LDG.E R13, desc[UR10][R6.64+0x8] ;  /* 0x0000080a060d7981 */ /* 0x000f28000c1e1900 */
[----:B------:R-:W5:Y:S01]  /*0710*/  LDG.E R14, desc[UR10][R6.64+0xc] ;  /* 0x00000c0a060e7981 */ /* 0x000f62000c1e1900 */
[----:B--2---:R-:W1:Y:S08]  /*0720*/  F2I.TRUNC.NTZ R9, R10 ;  /* 0x0000000a00097305 */ /* 0x004e70000020f100 */
[----:B---3--:R-:W2:Y:S01]  /*0730*/  F2I.TRUNC.NTZ R11, R12 ;  /* 0x0000000c000b7305 */ /* 0x008ea2000020f100 */
[----:B-1----:R-:W-:-:S07]  /*0740*/  IMAD R9, R9, UR6, R4 ;  /* 0x0000000609097c24 */ /* 0x002fce000f8e0204 */
[----:B----4-:R-:W1:Y:S01]  /*0750*/  F2I.TRUNC.NTZ R13, R13 ;  /* 0x0000000d000d7305 */ /* 0x010e62000020f100 */
[----:B0-----:R-:W-:-:S04]  /*0760*/  IMAD.WIDE R8, R9, 0x4, R2 ;  /* 0x0000000409087825 */ /* 0x001fc800078e0202 */
[----:B--2---:R-:W-:-:S03]  /*0770*/  IMAD R11, R11, UR6, R4 ;  /* 0x000000060b0b7c24 */ /* 0x004fc6000f8e0204 */
[----:B-----5:R-:W0:Y:S01]  /*0780*/  F2I.TRUNC.NTZ R17, R14 ;  /* 0x0000000e00117305 */ /* 0x020e22000020f100 */
[----:B------:R-:W2:Y:S01]  /*0790*/  LDG.E R8, desc[UR10][R8.64] ;  /* 0x0000000a08087981 */ /* 0x000ea2000c1e1900 */
[----:B------:R-:W-:-:S04]  /*07a0*/  IMAD.WIDE R6, R11, 0x4, R2 ;  /* 0x000000040b067825 */ /* 0x000fc800078e0202 */
[----:B-1----:R-:W-:Y:S02]  /*07b0*/  IMAD R15, R13, UR6, R4 ;  /* 0x000000060d0f7c24 */ /* 0x002fe4000f8e0204 */
[----:B------:R-:W3:Y:S02]  /*07c0*/  LDG.E R6, desc[UR10][R6.64] ;  /* 0x0000000a06067981 */ /* 0x000ee4000c1e1900 */
[----:B------:R-:W-:-:S04]  /*07d0*/  IMAD.WIDE R10, R15, 0x4, R2 ;  /* 0x000000040f0a7825 */ /* 0x000fc800078e0202 */
[----:B0-----:R-:W-:Y:S02]  /*07e0*/  IMAD R17, R17, UR6, R4 ;  /* 0x0000000611117c24 */ /* 0x001fe4000f8e0204 */
[----:B------:R-:W4:Y:S02]  /*07f0*/  LDG.E R10, desc[UR10][R10.64] ;  /* 0x0000000a0a0a7981 */ /* 0x000f24000c1e1900 */
[----:B------:R-:W-:-:S06]  /*0800*/  IMAD.WIDE R2, R17, 0x4, R2 ;  /* 0x0000000411027825 */ /* 0x000fcc00078e0202 */
[----:B------:R-:W5:Y:S01]  /*0810*/  LDG.E R2, desc[UR10][R2.64] ;  /* 0x0000000a02027981 */ /* 0x000f62000c1e1900 */
[----:B------:R-:W-:Y:S01]  /*0820*/  UIADD3 UR4, UPT, UPT, UR4, 0x4, URZ ;  /* 0x0000000404047890 */ /* 0x000fe2000fffe0ff */
[----:B--2---:R-:W0:Y:S08]  /*0830*/  F2F.BF16.F32 R12, R8 ;  /* 0x00000008000c7304 */ /* 0x004e300000202000 */
[----:B---3--:R-:W1:Y:S08]  /*0840*/  F2F.BF16.F32 R13, R6 ;  /* 0x00000006000d7304 */ /* 0x008e700000202000 */
[----:B----4-:R-:W2:Y:S01]  /*0850*/  F2F.BF16.F32 R14, R10 ;  /* 0x0000000a000e7304 */ /* 0x010ea20000202000 */
[----:B0-----:R-:W-:-:S07]  /*0860*/  SHF.L.U32 R12, R12, 0x10, RZ ;  /* 0x000000100c0c7819 */ /* 0x001fce00000006ff */
[----:B-----5:R-:W0:Y:S01]  /*0870*/  F2F.BF16.F32 R15, R2 ;  /* 0x00000002000f7304 */ /* 0x020e220000202000 */
[----:B-1----:R-:W-:Y:S01]  /*0880*/  SHF.L.U32 R13, R13, 0x10, RZ ;  /* 0x000000100d0d7819 */ /* 0x002fe200000006ff */
[----:B------:R-:W-:-:S04]  /*0890*/  FADD R12, R5, R12 ;  /* 0x0000000c050c7221 */ /* 0x000fc80000000000 */
[----:B------:R-:W-:Y:S01]  /*08a0*/  FADD R12, R12, R13 ;  /* 0x0000000d0c0c7221 */ /* 0x000fe20000000000 */
[----:B--2---:R-:W-:-:S05]  /*08b0*/  SHF.L.U32 R5, R14, 0x10, RZ ;  /* 0x000000100e057819 */ /* 0x004fca00000006ff */
[----:B------:R-:W-:Y:S01]  /*08c0*/  FADD R5, R12, R5 ;  /* 0x000000050c057221 */ /* 0x000fe20000000000 */
[----:B0-----:R-:W-:-:S04]  /*08d0*/  IMAD.U32 R14, R15, 0x10000, RZ ;  /* 0x000100000f0e7824 */ /* 0x001fc800078e00ff */
[----:B------:R-:W-:-:S07]  /*08e0*/  FADD R5, R5, R14 ;  /* 0x0000000e05057221 */ /* 0x000fce0000000000 */
.L_x_3:
[----:B------:R-:W-:Y:S05]  /*08f0*/  BRA.U !UP1, `(.L_x_0) ;  /* 0x0000000109a07547 */ /* 0x000fea000b800000 */
[----:B------:R-:W-:Y:S02]  /*0900*/  UISETP.NE.AND UP0, UPT, UR5, 0x1, UPT ;  /* 0x000000010500788c */ /* 0x000fe4000bf05270 */
[----:B------:R-:W-:-:S04]  /*0910*/  ULOP3.LUT UR6, UR12, 0x1, URZ, 0xc0, !UPT ;  /* 0x000000010c067892 */ /* 0x000fc8000f8ec0ff */
[----:B------:R-:W-:-:S03]  /*0920*/  UISETP.NE.U32.AND UP1, UPT, UR6, 0x1, UPT ;  /* 0x000000010600788c */ /* 0x000fc6000bf25070 */
[----:B------:R-:W-:Y:S08]  /*0930*/  BRA.U !UP0, `(.L_x_4) ;  /* 0x0000000108587547 */ /* 0x000ff0000b800000 */
[----:B------:R-:W0:Y:S01]  /*0940*/  LDC.64 R2, c[0x0][0x388] ;  /* 0x0000e200ff027b82 */ /* 0x000e220000000a00 */
[----:B------:R-:W-:Y:S01]  /*0950*/  IADD3 R7, PT, PT, R0, UR4, RZ ;  /* 0x0000000400077c10 */ /* 0x000fe2000fffe0ff */
[----:B------:R-:W1:Y:S04]  /*0960*/  LDCU UR5, c[0x0][0x39c] ;  /* 0x00007380ff0577ac */ /* 0x000e680008000800 */
[----:B0-----:R-:W-:Y:S02]  /*0970*/  IMAD.WIDE R2, R7, 0x4, R2 ;  /* 0x0000000407027825 */ /* 0x001fe400078e0202 */
[----:B------:R-:W0:Y:S03]  /*0980*/  LDC.64 R6, c[0x0][0x380] ;  /* 0x0000e000ff067b82 */ /* 0x000e260000000a00 */
[----:B------:R-:W2:Y:S04]  /*0990*/  LDG.E R10, desc[UR10][R2.64] ;  /* 0x0000000a020a7981 */ /* 0x000ea8000c1e1900 */
[----:B------:R-:W3:Y:S01]  /*09a0*/  LDG.E R11, desc[UR10][R2.64+0x4] ;  /* 0x0000040a020b7981 */ /* 0x000ee2000c1e1900 */
[----:B--2---:R-:W1:Y:S08]  /*09b0*/  F2I.TRUNC.NTZ R9, R10 ;  /* 0x0000000a00097305 */ /* 0x004e70000020f100 */
[----:B---3--:R-:W2:Y:S01]  /*09c0*/  F2I.TRUNC.NTZ R11, R11 ;  /* 0x0000000b000b7305 */ /* 0x008ea2000020f100 */
[----:B-1----:R-:W-:-:S04]  /*09d0*/  IMAD R9, R9, UR5, R4 ;  /* 0x0000000509097c24 */ /* 0x002fc8000f8e0204 */
[----:B0-----:R-:W-:-:S04]  /*09e0*/  IMAD.WIDE R8, R9, 0x4, R6 ;  /* 0x0000000409087825 */ /* 0x001fc800078e0206 */
[----:B--2---:R-:W-:Y:S02]  /*09f0*/  IMAD R13, R11, UR5, R4 ;  /* 0x000000050b0d7c24 */ /* 0x004fe4000f8e0204 */
[----:B------:R-:W2:Y:S02]  /*0a00*/  LDG.E R8, desc[UR10][R8.64] ;  /* 0x0000000a08087981 */ /* 0x000ea4000c1e1900 */
[----:B------:R-:W-:-:S06]  /*0a10*/  IMAD.WIDE R6, R13, 0x4, R6 ;  /* 0x000000040d067825 */ /* 0x000fcc00078e0206 */
[----:B------:R-:W3:Y:S01]  /*0a20*/  LDG.E R6, desc[UR10][R6.64] ;  /* 0x0000000a06067981 */ /* 0x000ee2000c1e1900 */
[----:B------:R-:W-:Y:S01]  /*0a30*/  UIADD3 UR4, UPT, UPT, UR4, 0x2, URZ ;  /* 0x0000000204047890 */ /* 0x000fe2000fffe0ff */
[----:B--2---:R-:W0:Y:S08]  /*0a40*/  F2F.BF16.F32 R2, R8 ;  /* 0x0000000800027304 */ /* 0x004e300000202000 */
[----:B---3--:R-:W1:Y:S01]  /*0a50*/  F2F.BF16.F32 R3, R6 ;  /* 0x0000000600037304 */ /* 0x008e620000202000 */
[----:B0-----:R-:W-:-:S05]  /*0a60*/  SHF.L.U32 R2, R2, 0x10, RZ ;  /* 0x0000001002027819 */ /* 0x001fca00000006ff */
[----:B------:R-:W-:Y:S01]  /*0a70*/  FADD R2, R5, R2 ;  /* 0x0000000205027221 */ /* 0x000fe20000000000 */
[----:B-1----:R-:W-:-:S05]  /*0a80*/  SHF.L.U32 R3, R3, 0x10, RZ ;  /* 0x0000001003037819 */ /* 0x002fca00000006ff */
[----:B------:R-:W-:-:S07]  /*0a90*/  FADD R5, R2, R3 ;  /* 0x0000000302057221 */ /* 0x000fce0000000000 */
.L_x_4:
[----:B------:R-:W-:Y:S05]  /*0aa0*/  BRA.U UP1, `(.L_x_0) ;  /* 0x0000000101347547 */ /* 0x000fea000b800000 */
[----:B------:R-:W0:Y:S01]  /*0ab0*/  LDC.64 R2, c[0x0][0x388] ;  /* 0x0000e200ff027b82 */ /* 0x000e220000000a00 */
[----:B------:R-:W-:Y:S01]  /*0ac0*/  VIADD R7, R0, UR4 ;  /* 0x0000000400077c36 */ /* 0x000fe20008000000 */
[----:B------:R-:W1:Y:S03]  /*0ad0*/  LDCU UR4, c[0x0][0x39c] ;  /* 0x00007380ff0477ac */ /* 0x000e660008000800 */
[----:B0-----:R-:W-:-:S03]  /*0ae0*/  IMAD.WIDE R2, R7, 0x4, R2 ;  /* 0x0000000407027825 */ /* 0x001fc600078e0202 */
[----:B------:R-:W0:Y:S03]  /*0af0*/  LDC.64 R6, c[0x0][0x380] ;  /* 0x0000e000ff067b82 */ /* 0x000e260000000a00 */
[----:B------:R-:W2:Y:S02]  /*0b00*/  LDG.E R2, desc[UR10][R2.64] ;  /* 0x0000000a02027981 */ /* 0x000ea4000c1e1900 */
[----:B--2---:R-:W1:Y:S02]  /*0b10*/  F2I.TRUNC.NTZ R9, R2 ;  /* 0x0000000200097305 */ /* 0x004e64000020f100 */
[----:B-1----:R-:W-:-:S04]  /*0b20*/  IMAD R9, R9, UR4, R4 ;  /* 0x0000000409097c24 */ /* 0x002fc8000f8e0204 */
[----:B0-----:R-:W-:-:S06]  /*0b30*/  IMAD.WIDE R6, R9, 0x4, R6 ;  /* 0x0000000409067825 */ /* 0x001fcc00078e0206 */
[----:B------:R-:W2:Y:S02]  /*0b40*/  LDG.E R6, desc[UR10][R6.64] ;  /* 0x0000000a06067981 */ /* 0x000ea4000c1e1900 */
[----:B--2---:R-:W0:Y:S02]  /*0b50*/  F2F.BF16.F32 R0, R6 ;  /* 0x0000000600007304 */ /* 0x004e240000202000 */
[----:B0-----:R-:W-:-:S05]  /*0b60*/  SHF.L.U32 R0, R0, 0x10, RZ ;  /* 0x0000001000007819 */ /* 0x001fca00000006ff */
[----:B------:R-:W-:-:S07]  /*0b70*/  FADD R5, R5, R0 ;  /* 0x0000000005057221 */ /* 0x000fce0000000000 */
.L_x_0:
[----:B------:R-:W-:Y:S01]  /*0b80*/  I2FP.F32.S32 R6, UR12 ;  /* 0x0000000c00067c45 */ /* 0x000fe20008201400 */
[----:B------:R-:W-:Y:S03]  /*0b90*/  BSSY.RECONVERGENT B0, `(.L_x_5) ;  /* 0x000000c000007945 */ /* 0x000fe60003800200 */
[----:B------:R-:W0:Y:S08]  /*0ba0*/  MUFU.RCP R3, R6 ;  /* 0x0000000600037308 */ /* 0x000e300000001000 */
[----:B------:R-:W1:Y:S01]  /*0bb0*/  FCHK P0, R5, R6 ;  /* 0x0000000605007302 */ /* 0x000e620000000000 */
[----:B0-----:R-:W-:-:S04]  /*0bc0*/  FFMA R0, -R6, R3, 1 ;  /* 0x3f80000006007423 */ /* 0x001fc80000000103 */
[----:B------:R-:W-:-:S04]  /*0bd0*/  FFMA R0, R3, R0, R3 ;  /* 0x0000000003007223 */ /* 0x000fc80000000003 */
[----:B------:R-:W-:-:S04]  /*0be0*/  FFMA R3, R0, R5, RZ ;  /* 0x0000000500037223 */ /* 0x000fc800000000ff */
[----:B------:R-:W-:-:S04]  /*0bf0*/  FFMA R2, -R6, R3, R5 ;  /* 0x0000000306027223 */ /* 0x000fc80000000105 */
[----:B------:R-:W-:Y:S01]  /*0c00*/  FFMA R0, R0, R2, R3 ;  /* 0x0000000200007223 */ /* 0x000fe20000000003 */
[----:B-1----:R-:W-:Y:S06]  /*0c10*/  @!P0 BRA `(.L_x_6) ;  /* 0x00000000000c8947 */ /* 0x002fec0003800000 */
[----:B------:R-:W-:Y:S02]  /*0c20*/  MOV R3, R5 ;  /* 0x0000000500037202 */ /* 0x000fe40000000f00 */
[----:B------:R-:W-:-:S07]  /*0c30*/  MOV R2, 0xc50 ;  /* 0x00000c5000027802 */ /* 0x000fce0000000f00 */
[----:B------:R-:W-:Y:S05]  /*0c40*/  CALL.REL.NOINC `($__internal_0_$__cuda_sm3x_div_rn_noftz_f32_slowpath) ;  /* 0x0000000000187944 */ /* 0x000fea0003c00000 */
.L_x_6:
[----:B------:R-:W-:Y:S05]  /*0c50*/  BSYNC.RECONVERGENT B0 ;  /* 0x0000000000007941 */ /* 0x000fea0003800200 */
.L_x_5:
[----:B------:R-:W0:Y:S01]  /*0c60*/  LDC.64 R2, c[0x0][0x390] ;  /* 0x0000e400ff027b82 */ /* 0x000e220000000a00 */
[----:B------:R-:W-:Y:S01]  /*0c70*/  FMUL R7, R0, R0 ;  /* 0x0000000000077220 */ /* 0x000fe20000400000 */
[----:B0-----:R-:W-:-:S05]  /*0c80*/  IMAD.WIDE R4, R4, 0x4, R2 ;  /* 0x0000000404047825 */ /* 0x001fca00078e0202 */
[----:B------:R-:W-:Y:S01]  /*0c90*/  STG.E desc[UR10][R4.64], R7 ;  /* 0x0000000704007986 */ /* 0x000fe2000c10190a */
[----:B------:R-:W-:Y:S05]  /*0ca0*/  EXIT ;  /* 0x000000000000794d */ /* 0x000fea0003800000 */
        .weak           $__internal_0_$__cuda_sm3x_div_rn_noftz_f32_slowpath
        .type           $__internal_0_$__cuda_sm3x_div_rn_noftz_f32_slowpath,@function
        .size           $__internal_0_$__cuda_sm3x_div_rn_noftz_f32_slowpath,(.L_x_19 - $__internal_0_$__cuda_sm3x_div_rn_noftz_f32_slowpath)
$__internal_0_$__cuda_sm3x_div_rn_noftz_f32_slowpath:
[----:B------:R-:W-:Y:S01]  /*0cb0*/  SHF.R.U32.HI R5, RZ, 0x17, R6 ;  /* 0x00000017ff057819 */ /* 0x000fe20000011606 */
[----:B------:R-:W-:Y:S01]  /*0cc0*/  BSSY.RECONVERGENT B1, `(.L_x_7) ;  /* 0x0000063000017945 */ /* 0x000fe20003800200 */
[----:B------:R-:W-:Y:S02]  /*0cd0*/  SHF.R.U32.HI R0, RZ, 0x17, R3 ;  /* 0x00000017ff007819 */ /* 0x000fe40000011603 */
[----:B------:R-:W-:Y:S02]  /*0ce0*/  LOP3.LUT R5, R5, 0xff, RZ, 0xc0, !PT ;  /* 0x000000ff05057812 */ /* 0x000fe400078ec0ff */
[----:B------:R-:W-:Y:S02]  /*0cf0*/  LOP3.LUT R10, R0, 0xff, RZ, 0xc0, !PT ;  /* 0x000000ff000a7812 */ /* 0x000fe400078ec0ff */
[----:B------:R-:W-:-:S03]  /*0d00*/  IADD3 R8, PT, PT, R5, -0x1, RZ ;  /* 0xffffffff05087810 */ /* 0x000fc60007ffe0ff */
[----:B------:R-:W-:Y:S01]  /*0d10*/  VIADD R9, R10, 0xffffffff ;  /* 0xffffffff0a097836 */ /* 0x000fe20000000000 */
[----:B------:R-:W-:-:S04]  /*0d20*/  ISETP.GT.U32.AND P0, PT, R8, 0xfd, PT ;  /* 0x000000fd0800780c */ /* 0x000fc80003f04070 */
[----:B------:R-:W-:-:S13]  /*0d30*/  ISETP.GT.U32.OR P0, PT, R9, 0xfd, P0 ;  /* 0x000000fd0900780c */ /* 0x000fda0000704470 */
[----:B------:R-:W-:Y:S01]  /*0d40*/  @!P0 MOV R7, RZ ;  /* 0x000000ff00078202 */ /* 0x000fe20000000f00 */
[----:B------:R-:W-:Y:S06]  /*0d50*/  @!P0 BRA `(.L_x_8) ;  /* 0x0000000000608947 */ /* 0x000fec0003800000 */
[----:B------:R-:W-:Y:S02]  /*0d60*/  FSETP.GTU.FTZ.AND P0, PT, |R3|, +INF , PT ;  /* 0x7f8000000300780b */ /* 0x000fe40003f1c200 */
[----:B------:R-:W-:Y:S02]  /*0d70*/  FSETP.GTU.FTZ.AND P1, PT, |R6|, +INF , PT ;  /* 0x7f8000000600780b */ /* 0x000fe40003f3c200 */
[----:B------:R-:W-:Y:S02]  /*0d80*/  MOV R0, R6 ;  /* 0x0000000600007202 */ /* 0x000fe40000000f00 */
[----:B------:R-:W-:-:S13]  /*0d90*/  PLOP3.LUT P0, PT, P0, P1, PT, 0xf8, 0x8f ;  /* 0x00000000008f781c */ /* 0x000fda0000703f70 */
[----:B------:R-:W-:Y:S05]  /*0da0*/  @P0 BRA `(.L_x_9) ;  /* 0x00000004004c0947 */ /* 0x000fea0003800000 */
[----:B------:R-:W-:-:S13]  /*0db0*/  LOP3.LUT P0, RZ, R6, 0x7fffffff, R3, 0xc8, !PT ;  /* 0x7fffffff06ff7812 */ /* 0x000fda000780c803 */
[----:B------:R-:W-:Y:S05]  /*0dc0*/  @!P0 BRA `(.L_x_10) ;  /* 0x00000004003c8947 */ /* 0x000fea0003800000 */
[C---:B------:R-:W-:Y:S02]  /*0dd0*/  FSETP.NEU.FTZ.AND P2, PT, |R3|.reuse, +INF , PT ;  /* 0x7f8000000300780b */ /* 0x040fe40003f5d200 */
[----:B------:R-:W-:Y:S02]  /*0de0*/  FSETP.NEU.FTZ.AND P1, PT, |R0|, +INF , PT ;  /* 0x7f8000000000780b */ /* 0x000fe40003f3d200 */
[----:B------:R-:W-:-:S11]  /*0df0*/  FSETP.NEU.FTZ.AND P0, PT, |R3|, +INF , PT ;  /* 0x7f8000000300780b */ /* 0x000fd60003f1d200 */
[----:B------:R-:W-:Y:S05]  /*0e00*/  @!P1 BRA !P2, `(.L_x_10) ;  /* 0x00000004002c9947 */ /* 0x000fea0005000000 */
[----:B------:R-:W-:-:S04]  /*0e10*/  LOP3.LUT P2, RZ, R3, 0x7fffffff, RZ, 0xc0, !PT ;  /* 0x7fffffff03ff7812 */ /* 0x000fc8000784c0ff */
[----:B------:R-:W-:-:S13]  /*0e20*/  PLOP3.LUT P1, PT, P1, P2, PT, 0x2f, 0xf2 ;  /* 0x0000000000f2781c */ /* 0x000fda0000f24577 */
[----:B------:R-:W-:Y:S05]  /*0e30*/  @P1 BRA `(.L_x_11) ;  /* 0x0000000400181947 */ /* 0x000fea0003800000 */
[----:B------:R-:W-:-:S04]  /*0e40*/  LOP3.LUT P1, RZ, R6, 0x7fffffff, RZ, 0xc0, !PT ;  /* 0x7fffffff06ff7812 */ /* 0x000fc8000782c0ff */
[----:B------:R-:W-:-:S13]  /*0e50*/  PLOP3.LUT P0, PT, P0, P1, PT, 0x2f, 0xf2 ;  /* 0x0000000000f2781c */ /* 0x000fda0000702577 */
[----:B------:R-:W-:Y:S05]  /*0e60*/  @P0 BRA `(.L_x_12) ;  /* 0x0000000400000947 */ /* 0x000fea0003800000 */
[----:B------:R-:W-:Y:S02]  /*0e70*/  ISETP.GE.AND P0, PT, R9, RZ, PT ;  /* 0x000000ff0900720c */ /* 0x000fe40003f06270 */
[----:B------:R-:W-:-:S11]  /*0e80*/  ISETP.GE.AND P1, PT, R8, RZ, PT ;  /* 0x000000ff0800720c */ /* 0x000fd60003f26270 */
[----:B------:R-:W-:Y:S01]  /*0e90*/  @P0 MOV R7, RZ ;  /* 0x000000ff00070202 */ /* 0x000fe20000000f00 */
[----:B------:R-:W-:Y:S02]  /*0ea0*/  @!P0 IMAD.MOV.U32 R7, RZ, RZ, -0x40 ;  /* 0xffffffc0ff078424 */ /* 0x000fe400078e00ff */
[----:B------:R-:W-:Y:S01]  /*0eb0*/  @!P0 FFMA R3, R3, 1.84467440737095516160e+19, RZ ;  /* 0x5f80000003038823 */ /* 0x000fe200000000ff */
[----:B------:R-:W-:Y:S02]  /*0ec0*/  @!P1 FFMA R6, R0, 1.84467440737095516160e+19, RZ ;  /* 0x5f80000000069823 */ /* 0x000fe400000000ff */
[----:B------:R-:W-:-:S07]  /*0ed0*/  @!P1 IADD3 R7, PT, PT, R7, 0x40, RZ ;  /* 0x0000004007079810 */ /* 0x000fce0007ffe0ff */
.L_x_8:
[----:B------:R-:W-:Y:S01]  /*0ee0*/  LEA R9, R5, 0xc0800000, 0x17 ;  /* 0xc080000005097811 */ /* 0x000fe200078eb8ff */
[----:B------:R-:W-:Y:S03]  /*0ef0*/  BSSY.RECONVERGENT B2, `(.L_x_13) ;  /* 0x0000036000027945 */ /* 0x000fe60003800200 */
[----:B------:R-:W-:Y:S02]  /*0f00*/  IADD3 R9, PT, PT, -R9, R6, RZ ;  /* 0x0000000609097210 */ /* 0x000fe40007ffe1ff */
[----:B------:R-:W-:Y:S02]  /*0f10*/  IADD3 R6, PT, PT, R10, -0x7f, RZ ;  /* 0xffffff810a067810 */ /* 0x000fe40007ffe0ff */
[----:B------:R-:W0:Y:S01]  /*0f20*/  MUFU.RCP R8, R9 ;  /* 0x0000000900087308 */ /* 0x000e220000001000 */
[----:B------:R-:W-:Y:S02]  /*0f30*/  FADD.FTZ R11, -R9, -RZ ;  /* 0x800000ff090b7221 */ /* 0x000fe40000010100 */
[C---:B------:R-:W-:Y:S01]  /*0f40*/  IMAD R0, R6.reuse, -0x800000, R3 ;  /* 0xff80000006007824 */ /* 0x040fe200078e0203 */
[----:B------:R-:W-:-:S05]  /*0f50*/  IADD3 R6, PT, PT, R6, 0x7f, -R5 ;  /* 0x0000007f06067810 */ /* 0x000fca0007ffe805 */
[----:B------:R-:W-:Y:S02]  /*0f60*/  IMAD.IADD R6, R6, 0x1, R7 ;  /* 0x0000000106067824 */ /* 0x000fe400078e0207 */
[----:B0-----:R-:W-:-:S04]  /*0f70*/  FFMA R13, R8, R11, 1 ;  /* 0x3f800000080d7423 */ /* 0x001fc8000000000b */
[----:B------:R-:W-:-:S04]  /*0f80*/  FFMA R10, R8, R13, R8 ;  /* 0x0000000d080a7223 */ /* 0x000fc80000000008 */
[----:B------:R-:W-:-:S04]  /*0f90*/  FFMA R3, R0, R10, RZ ;  /* 0x0000000a00037223 */ /* 0x000fc800000000ff */
[----:B------:R-:W-:-:S04]  /*0fa0*/  FFMA R8, R11, R3, R0 ;  /* 0x000000030b087223 */ /* 0x000fc80000000000 */
[----:B------:R-:W-:-:S04]  /*0fb0*/  FFMA R13, R10, R8, R3 ;  /* 0x000000080a0d7223 */ /* 0x000fc80000000003 */
[----:B------:R-:W-:-:S04]  /*0fc0*/  FFMA R8, R11, R13, R0 ;  /* 0x0000000d0b087223 */ /* 0x000fc80000000000 */
[----:B------:R-:W-:-:S05]  /*0fd0*/  FFMA R0, R10, R8, R13 ;  /* 0x000000080a007223 */ /* 0x000fca000000000d */
[----:B------:R-:W-:-:S04]  /*0fe0*/  SHF.R.U32.HI R3, RZ, 0x17, R0 ;  /* 0x00000017ff037819 */ /* 0x000fc80000011600 */
[----:B------:R-:W-:-:S04]  /*0ff0*/  LOP3.LUT R3, R3, 0xff, RZ, 0xc0, !PT ;  /* 0x000000ff03037812 */ /* 0x000fc800078ec0ff */
[----:B------:R-:W-:-:S04]  /*1000*/  IADD3 R7, PT, PT, R3, R6, RZ ;  /* 0x0000000603077210 */ /* 0x000fc80007ffe0ff */
[----:B------:R-:W-:-:S04]  /*1010*/  IADD3 R3, PT, PT, R7, -0x1, RZ ;  /* 0xffffffff07037810 */ /* 0x000fc80007ffe0ff */
[----:B------:R-:W-:-:S13]  /*1020*/  ISETP.GE.U32.AND P0, PT, R3, 0xfe, PT ;  /* 0x000000fe0300780c */ /* 0x000fda0003f06070 */
[----:B------:R-:W-:Y:S05]  /*1030*/  @!P0 BRA `(.L_x_14) ;  /* 0x0000000000808947 */ /* 0x000fea0003800000 */
[----:B------:R-:W-:-:S13]  /*1040*/  ISETP.GT.AND P0, PT, R7, 0xfe, PT ;  /* 0x000000fe0700780c */ /* 0x000fda0003f04270 */
[----:B------:R-:W-:Y:S05]  /*1050*/  @P0 BRA `(.L_x_15) ;  /* 0x00000000006c0947 */ /* 0x000fea0003800000 */
[----:B------:R-:W-:-:S13]  /*1060*/  ISETP.GE.AND P0, PT, R7, 0x1, PT ;  /* 0x000000010700780c */ /* 0x000fda0003f06270 */
[----:B------:R-:W-:Y:S05]  /*1070*/  @P0 BRA `(.L_x_16) ;  /* 0x0000000000740947 */ /* 0x000fea0003800000 */
[----:B------:R-:W-:Y:S02]  /*1080*/  ISETP.GE.AND P0, PT, R7, -0x18, PT ;  /* 0xffffffe80700780c */ /* 0x000fe40003f06270 */
[----:B------:R-:W-:-:S11]  /*1090*/  LOP3.LUT R0, R0, 0x80000000, RZ, 0xc0, !PT ;  /* 0x8000000000007812 */ /* 0x000fd600078ec0ff */
[----:B------:R-:W-:Y:S05]  /*10a0*/  @!P0 BRA `(.L_x_16) ;  /* 0x0000000000688947 */ /* 0x000fea0003800000 */
[CCC-:B------:R-:W-:Y:S01]  /*10b0*/  FFMA.RZ R3, R10.reuse, R8.reuse, R13.reuse ;  /* 0x000000080a037223 */ /* 0x1c0fe2000000c00d */
[CCC-:B------:R-:W-:Y:S01]  /*10c0*/  FFMA.RM R6, R10.reuse, R8.reuse, R13.reuse ;  /* 0x000000080a067223 */ /* 0x1c0fe2000000400d */
[C---:B------:R-:W-:Y:S02]  /*10d0*/  ISETP.NE.AND P2, PT, R7.reuse, RZ, PT ;  /* 0x000000ff0700720c */ /* 0x040fe40003f45270 */
[----:B------:R-:W-:Y:S02]  /*10e0*/  ISETP.NE.AND P1, PT, R7, RZ, PT ;  /* 0x000000ff0700720c */ /* 0x000fe40003f25270 */
[----:B------:R-:W-:Y:S01]  /*10f0*/  LOP3.LUT R5, R3, 0x7fffff, RZ, 0xc0, !PT ;  /* 0x007fffff03057812 */ /* 0x000fe200078ec0ff */
[----:B------:R-:W-:Y:S01]  /*1100*/  FFMA.RP R3, R10, R8, R13 ;  /* 0x000000080a037223 */ /* 0x000fe2000000800d */
[----:B------:R-:W-:Y:S01]  /*1110*/  IADD3 R8, PT, PT, R7, 0x20, RZ ;  /* 0x0000002007087810 */ /* 0x000fe20007ffe0ff */
[----:B------:R-:W-:Y:S01]  /*1120*/  IMAD.MOV R7, RZ, RZ, -R7 ;  /* 0x000000ffff077224 */ /* 0x000fe200078e0a07 */
[----:B------:R-:W-:-:S02]  /*1130*/  LOP3.LUT R5, R5, 0x800000, RZ, 0xfc, !PT ;  /* 0x0080000005057812 */ /* 0x000fc400078efcff */
[----:B------:R-:W-:Y:S02]  /*1140*/  FSETP.NEU.FTZ.AND P0, PT, R3, R6, PT ;  /* 0x000000060300720b */ /* 0x000fe40003f1d000 */
[----:B------:R-:W-:Y:S02]  /*1150*/  SHF.L.U32 R8, R5, R8, RZ ;  /* 0x0000000805087219 */ /* 0x000fe400000006ff */
[----:B------:R-:W-:Y:S02]  /*1160*/  SEL R6, R7, RZ, P2 ;  /* 0x000000ff07067207 */ /* 0x000fe40001000000 */
[----:B------:R-:W-:Y:S02]  /*1170*/  ISETP.NE.AND P1, PT, R8, RZ, P1 ;  /* 0x000000ff0800720c */ /* 0x000fe40000f25270 */
[----:B------:R-:W-:Y:S02]  /*1180*/  SHF.R.U32.HI R6, RZ, R6, R5 ;  /* 0x00000006ff067219 */ /* 0x000fe40000011605 */
[----:B------:R-:W-:-:S02]  /*1190*/  PLOP3.LUT P0, PT, P0, P1, PT, 0xf8, 0x8f ;  /* 0x00000000008f781c */ /* 0x000fc40000703f70 */
[----:B------:R-:W-:Y:S02]  /*11a0*/  SHF.R.U32.HI R8, RZ, 0x1, R6 ;  /* 0x00000001ff087819 */ /* 0x000fe40000011606 */
[----:B------:R-:W-:-:S04]  /*11b0*/  SEL R3, RZ, 0x1, !P0 ;  /* 0x00000001ff037807 */ /* 0x000fc80004000000 */
[----:B------:R-:W-:-:S04]  /*11c0*/  LOP3.LUT R3, R3, 0x1, R8, 0xf8, !PT ;  /* 0x0000000103037812 */ /* 0x000fc800078ef808 */
[----:B------:R-:W-:-:S04]  /*11d0*/  LOP3.LUT R3, R3, R6, RZ, 0xc0, !PT ;  /* 0x0000000603037212 */ /* 0x000fc800078ec0ff */
[----:B------:R-:W-:-:S04]  /*11e0*/  IADD3 R3, PT, PT, R8, R3, RZ ;  /* 0x0000000308037210 */ /* 0x000fc80007ffe0ff */
[----:B------:R-:W-:Y:S01]  /*11f0*/  LOP3.LUT R0, R3, R0, RZ, 0xfc, !PT ;  /* 0x0000000003007212 */ /* 0x000fe200078efcff */
[----:B------:R-:W-:Y:S06]  /*1200*/  BRA `(.L_x_16) ;  /* 0x0000000000107947 */ /* 0x000fec0003800000 */
.L_x_15:
[----:B------:R-:W-:-:S04]  /*1210*/  LOP3.LUT R0, R0, 0x80000000, RZ, 0xc0, !PT ;  /* 0x8000000000007812 */ /* 0x000fc800078ec0ff */
[----:B------:R-:W-:Y:S01]  /*1220*/  LOP3.LUT R0, R0, 0x7f800000, RZ, 0xfc, !PT ;  /* 0x7f80000000007812 */ /* 0x000fe200078efcff */
[----:B------:R-:W-:Y:S06]  /*1230*/  BRA `(.L_x_16) ;  /* 0x0000000000047947 */ /* 0x000fec0003800000 */
.L_x_14:
[----:B------:R-:W-:-:S07]  /*1240*/  LEA R0, R6, R0, 0x17 ;  /* 0x0000000006007211 */ /* 0x000fce00078eb8ff */
.L_x_16:
[----:B------:R-:W-:Y:S05]  /*1250*/  BSYNC.RECONVERGENT B2 ;  /* 0x0000000000027941 */ /* 0x000fea0003800200 */
.L_x_13:
[----:B------:R-:W-:Y:S05]  /*1260*/  BRA `(.L_x_17) ;  /* 0x0000000000207947 */ /* 0x000fea0003800000 */
.L_x_12:
[----:B------:R-:W-:-:S04]  /*1270*/  LOP3.LUT R0, R6, 0x80000000, R3, 0x48, !PT ;  /* 0x8000000006007812 */ /* 0x000fc800078e4803 */
[----:B------:R-:W-:Y:S01]  /*1280*/  LOP3.LUT R0, R0, 0x7f800000, RZ, 0xfc, !PT ;  /* 0x7f80000000007812 */ /* 0x000fe200078efcff */
[----:B------:R-:W-:Y:S06]  /*1290*/  BRA `(.L_x_17) ;  /* 0x0000000000147947 */ /* 0x000fec0003800000 */
.L_x_11:
[----:B------:R-:W-:Y:S01]  /*12a0*/  LOP3.LUT R0, R6, 0x80000000, R3, 0x48, !PT ;  /* 0x8000000006007812 */ /* 0x000fe200078e4803 */
[----:B------:R-:W-:Y:S06]  /*12b0*/  BRA `(.L_x_17) ;  /* 0x00000000000c7947 */ /* 0x000fec0003800000 */
.L_x_10:
[----:B------:R-:W0:Y:S01]  /*12c0*/  MUFU.RSQ R0, -QNAN ;  /* 0xffc0000000007908 */ /* 0x000e220000001400 */
[----:B------:R-:W-:Y:S05]  /*12d0*/  BRA `(.L_x_17) ;  /* 0x0000000000047947 */ /* 0x000fea0003800000 */
.L_x_9:
[----:B------:R-:W-:-:S07]  /*12e0*/  FADD.FTZ R0, R3, R0 ;  /* 0x0000000003007221 */ /* 0x000fce0000010000 */
.L_x_17:
[----:B------:R-:W-:Y:S05]  /*12f0*/  BSYNC.RECONVERGENT B1 ;  /* 0x0000000000017941 */ /* 0x000fea0003800200 */
.L_x_7:
[----:B------:R-:W-:-:S04]  /*1300*/  HFMA2 R3, -RZ, RZ, 0, 0 ;  /* 0x00000000ff037431 */ /* 0x000fc800000001ff */
[----:B0-----:R-:W-:Y:S05]  /*1310*/  RET.REL.NODEC R2 `(_Z29mixup_multinomial_norm_kernelPKfS0_Pfiii) ;  /* 0xffffffec02387950 */ /* 0x001fea0003c3ffff */
.L_x_18:
[----:B------:R-:W-:-:S00]  /*1320*/  BRA `(.L_x_18) ;  /* 0xfffffffc00fc7947 */ /* 0x000fc0000383ffff */
[----:B------:R-:W-:-:S00]  /*1330*/  NOP ;  /* 0x0000000000007918 */ /* 0x000fc00000000000 */
        /* <DEDUP_REMOVED lines=12> */
.L_x_19:


//--------------------- .nv.shared.reserved.0     --------------------------
	.section	.nv.shared.reserved.0,"aw",@nobits
	.weak		__nv_reservedSMEM_offset_0_alias
	.size		__nv_reservedSMEM_offset_0_alias, 0, 64
	.other		__nv_reservedSMEM_offset_0_alias,@"STO_CUDA_RESERVED_SHARED STV_DEFAULT"
__nv_reservedSMEM_offset_0_alias:
	.zero		0
	.zero		64


//--------------------- .nv.constant0._Z29mixup_multinomial_norm_kernelPKfS0_Pfiii --------------------------
	.section	.nv.constant0._Z29mixup_multinomial_norm_kernelPKfS0_Pfiii,"a",@progbits
	.sectionflags	@""
	.align	4
.nv.constant0._Z29mixup_multinomial_norm_kernelPKfS0_Pfiii:
	.zero		932


//--------------------- SYMBOLS --------------------------

	.type		.nv.reservedSmem.offset0,@object
	.size		.nv.reservedSmem.offset0,0x4
